	.headerflags	@"EF_CUDA_TEXMODE_UNIFIED EF_CUDA_64BIT_ADDRESS EF_CUDA_ACCELERATORS EF_CUDA_SM90 EF_CUDA_VIRTUAL_SM(EF_CUDA_SM90)"
	.elftype	@"ET_EXEC"


//--------------------- .nv.info                  --------------------------
	.section	.nv.info,"",@"SHT_CUDA_INFO"
	.align	4


	//----- nvinfo : EIATTR_REGCOUNT
	.align		4
        /*0000*/ 	.byte	0x04, 0x2f
        /*0002*/ 	.short	(.L_1 - .L_0)
	.align		4
.L_0:
        /*0004*/ 	.word	index@(triton_poi_fused_add_convolution_hardtanh_9)
        /*0008*/ 	.word	0x00000012


	//----- nvinfo : EIATTR_MIN_STACK_SIZE
	.align		4
.L_1:
        /*000c*/ 	.byte	0x04, 0x12
        /*000e*/ 	.short	(.L_3 - .L_2)
	.align		4
.L_2:
        /*0010*/ 	.word	index@(triton_poi_fused_add_convolution_hardtanh_9)
        /*0014*/ 	.word	0x00000000


	//----- nvinfo : EIATTR_FRAME_SIZE
	.align		4
.L_3:
        /*0018*/ 	.byte	0x04, 0x11
        /*001a*/ 	.short	(.L_5 - .L_4)
	.align		4
.L_4:
        /*001c*/ 	.word	index@(triton_poi_fused_add_convolution_hardtanh_9)
        /*0020*/ 	.word	0x00000000


	//----- nvinfo : EIATTR_MIN_STACK_SIZE
	.align		4
.L_5:
        /*0024*/ 	.byte	0x04, 0x12
        /*0026*/ 	.short	(.L_7 - .L_6)
	.align		4
.L_6:
        /*0028*/ 	.word	index@(triton_poi_fused_add_convolution_hardtanh_9)
        /*002c*/ 	.word	0x00000000
.L_7:


//--------------------- .nv.info.triton_poi_fused_add_convolution_hardtanh_9 --------------------------
	.section	.nv.info.triton_poi_fused_add_convolution_hardtanh_9,"",@"SHT_CUDA_INFO"
	.sectionflags	@""
	.align	4


	//----- nvinfo : EIATTR_CUDA_API_VERSION
	.align		4
        /*0000*/ 	.byte	0x04, 0x37
        /*0002*/ 	.short	(.L_9 - .L_8)
.L_8:
        /*0004*/ 	.word	0x0000007c


	//----- nvinfo : EIATTR_KPARAM_INFO
	.align		4
.L_9:
        /*0008*/ 	.byte	0x04, 0x17
        /*000a*/ 	.short	(.L_11 - .L_10)
.L_10:
        /*000c*/ 	.word	0x00000000
        /*0010*/ 	.short	0x0004
        /*0012*/ 	.short	0x0020
        /*0014*/ 	.byte	0x00, 0xf0, 0x11, 0x00


	//----- nvinfo : EIATTR_KPARAM_INFO
	.align		4
.L_11:
        /*0018*/ 	.byte	0x04, 0x17
        /*001a*/ 	.short	(.L_13 - .L_12)
.L_12:
        /*001c*/ 	.word	0x00000000
        /*0020*/ 	.short	0x0003
        /*0022*/ 	.short	0x0018
        /*0024*/ 	.byte	0x00, 0xf4, 0x21, 0x00


	//----- nvinfo : EIATTR_KPARAM_INFO
	.align		4
.L_13:
        /*0028*/ 	.byte	0x04, 0x17
        /*002a*/ 	.short	(.L_15 - .L_14)
.L_14:
        /*002c*/ 	.word	0x00000000
        /*0030*/ 	.short	0x0002
        /*0032*/ 	.short	0x0010
        /*0034*/ 	.byte	0x00, 0xf4, 0x21, 0x00


	//----- nvinfo : EIATTR_KPARAM_INFO
	.align		4
.L_15:
        /*0038*/ 	.byte	0x04, 0x17
        /*003a*/ 	.short	(.L_17 - .L_16)
.L_16:
        /*003c*/ 	.word	0x00000000
        /*0040*/ 	.short	0x0001
        /*0042*/ 	.short	0x0008
        /*0044*/ 	.byte	0x00, 0xf4, 0x21, 0x00


	//----- nvinfo : EIATTR_KPARAM_INFO
	.align		4
.L_17:
        /*0048*/ 	.byte	0x04, 0x17
        /*004a*/ 	.short	(.L_19 - .L_18)
.L_18:
        /*004c*/ 	.word	0x00000000
        /*0050*/ 	.short	0x0000
        /*0052*/ 	.short	0x0000
        /*0054*/ 	.byte	0x00, 0xf4, 0x21, 0x00


	//----- nvinfo : EIATTR_SPARSE_MMA_MASK
	.align		4
.L_19:
        /*0058*/ 	.byte	0x03, 0x50
        /*005a*/ 	.short	0x0000


	//----- nvinfo : EIATTR_MAXREG_COUNT
	.align		4
        /*005c*/ 	.byte	0x03, 0x1b
        /*005e*/ 	.short	0x00ff


	//----- nvinfo : EIATTR_EXIT_INSTR_OFFSETS
	.align		4
        /*0060*/ 	.byte	0x04, 0x1c
        /*0062*/ 	.short	(.L_21 - .L_20)


	//   ....[0]....
.L_20:
        /*0064*/ 	.word	0x00000330


	//   ....[1]....
        /*0068*/ 	.word	0x00000350


	//----- nvinfo : EIATTR_REQNTID
	.align		4
.L_21:
        /*006c*/ 	.byte	0x04, 0x10
        /*006e*/ 	.short	(.L_23 - .L_22)
.L_22:
        /*0070*/ 	.word	0x00000080
        /*0074*/ 	.word	0x00000001
        /*0078*/ 	.word	0x00000001


	//----- nvinfo : EIATTR_CBANK_PARAM_SIZE
	.align		4
.L_23:
        /*007c*/ 	.byte	0x03, 0x19
        /*007e*/ 	.short	0x0024


	//----- nvinfo : EIATTR_PARAM_CBANK
	.align		4
        /*0080*/ 	.byte	0x04, 0x0a
        /*0082*/ 	.short	(.L_25 - .L_24)
	.align		4
.L_24:
        /*0084*/ 	.word	index@(.nv.constant0.triton_poi_fused_add_convolution_hardtanh_9)
        /*0088*/ 	.short	0x0210
        /*008a*/ 	.short	0x0024


	//----- nvinfo : EIATTR_SW_WAR
	.align		4
.L_25:
        /*008c*/ 	.byte	0x04, 0x36
        /*008e*/ 	.short	(.L_27 - .L_26)
.L_26:
        /*0090*/ 	.word	0x00000008
.L_27:


//--------------------- .nv.callgraph             --------------------------
	.section	.nv.callgraph,"",@"SHT_CUDA_CALLGRAPH"
	.align	4
	.sectionentsize	8
	.align		4
        /*0000*/ 	.word	0x00000000
	.align		4
        /*0004*/ 	.word	0xffffffff
	.align		4
        /*0008*/ 	.word	0x00000000
	.align		4
        /*000c*/ 	.word	0xfffffffe
	.align		4
        /*0010*/ 	.word	0x00000000
	.align		4
        /*0014*/ 	.word	0xfffffffd
	.align		4
        /*0018*/ 	.word	0x00000000
	.align		4
        /*001c*/ 	.word	0xfffffffc


//--------------------- .text.triton_poi_fused_add_convolution_hardtanh_9 --------------------------
	.section	.text.triton_poi_fused_add_convolution_hardtanh_9,"ax",@progbits
	.align	128
        .global         triton_poi_fused_add_convolution_hardtanh_9
        .type           triton_poi_fused_add_convolution_hardtanh_9,@function
        .size           triton_poi_fused_add_convolution_hardtanh_9,(.L_x_1 - triton_poi_fused_add_convolution_hardtanh_9)
        .other          triton_poi_fused_add_convolution_hardtanh_9,@"STO_CUDA_ENTRY STV_DEFAULT"
triton_poi_fused_add_convolution_hardtanh_9:
.text.triton_poi_fused_add_convolution_hardtanh_9:
[----:B------:R-:W0:Y:S02]  /*0000*/  LDC R1, c[0x0][0x28] ;  /* 0x00000a00ff017b82 */ /* 0x000e240000000800 */
[----:B------:R-:W1:Y:S01]  /*0010*/  S2R R0, SR_TID.X ;  /* 0x0000000000007919 */ /* 0x000e620000002100 */
[----:B------:R-:W2:Y:S01]  /*0020*/  LDC.64 R4, c[0x0][0x218] ;  /* 0x00008600ff047b82 */ /* 0x000ea20000000a00 */
[----:B------:R-:W-:Y:S01]  /*0030*/  CS2R R10, SRZ ;  /* 0x00000000000a7805 */ /* 0x000fe2000001ff00 */
[----:B------:R-:W-:Y:S01]  /*0040*/  ULDC.64 UR4, c[0x0][0x208] ;  /* 0x0000820000047ab9 */ /* 0x000fe20000000a00 */
[----:B------:R-:W3:Y:S05]  /*0050*/  S2R R7, SR_CTAID.X ;  /* 0x0000000000077919 */ /* 0x000eea0000002500 */
[----:B------:R-:W4:Y:S01]  /*0060*/  LDC.64 R2, c[0x0][0x210] ;  /* 0x00008400ff027b82 */ /* 0x000f220000000a00 */
[----:B-1----:R-:W-:Y:S01]  /*0070*/  IMAD.SHL.U32 R0, R0, 0x2, RZ ;  /* 0x0000000200007824 */ /* 0x002fe200078e00ff */
[----:B---3--:R-:W-:-:S04]  /*0080*/  SHF.R.S32.HI R9, RZ, 0x17, R7 ;  /* 0x00000017ff097819 */ /* 0x008fc80000011407 */
[----:B------:R-:W-:Y:S02]  /*0090*/  LOP3.LUT R0, R0, 0xfe, RZ, 0xc0, !PT ;  /* 0x000000fe00007812 */ /* 0x000fe400078ec0ff */
[----:B------:R-:W-:-:S03]  /*00a0*/  SGXT R9, R9, 0x1 ;  /* 0x000000010909781a */ /* 0x000fc60000000200 */
[----:B------:R-:W-:Y:S02]  /*00b0*/  IMAD R0, R7, 0x100, R0 ;  /* 0x0000010007007824 */ /* 0x000fe400078e0200 */
[----:B------:R-:W1:Y:S02]  /*00c0*/  LDC.64 R6, c[0x0][0x220] ;  /* 0x00008800ff067b82 */ /* 0x000e640000000a00 */
[C---:B----4-:R-:W-:Y:S01]  /*00d0*/  IMAD.WIDE R2, R0.reuse, 0x4, R2 ;  /* 0x0000000400027825 */ /* 0x050fe200078e0202 */
[----:B------:R-:W-:Y:S02]  /*00e0*/  LEA.HI R9, R9, R0, RZ, 0x6 ;  /* 0x0000000009097211 */ /* 0x000fe400078f30ff */
[----:B------:R-:W-:Y:S02]  /*00f0*/  ISETP.GE.AND P0, PT, R0, 0xe100, PT ;  /* 0x0000e1000000780c */ /* 0x000fe40003f06270 */
[----:B------:R-:W-:-:S05]  /*0100*/  LOP3.LUT R9, R9, 0xffffffc0, RZ, 0xc0, !PT ;  /* 0xffffffc009097812 */ /* 0x000fca00078ec0ff */
[----:B------:R-:W-:-:S04]  /*0110*/  IMAD.IADD R9, R0, 0x1, -R9 ;  /* 0x0000000100097824 */ /* 0x000fc800078e0a09 */
[----:B--2---:R-:W-:Y:S01]  /*0120*/  IMAD.WIDE R4, R9, 0x4, R4 ;  /* 0x0000000409047825 */ /* 0x004fe200078e0204 */
[----:B------:R-:W-:Y:S02]  /*0130*/  CS2R R8, SRZ ;  /* 0x0000000000087805 */ /* 0x000fe4000001ff00 */
[----:B------:R-:W-:Y:S01]  /*0140*/  CS2R R12, SRZ ;  /* 0x00000000000c7805 */ /* 0x000fe2000001ff00 */
[----:B------:R2:W3:Y:S04]  /*0150*/  @!P0 LDG.E.64 R10, desc[UR4][R2.64] ;  /* 0x00000004020a8981 */ /* 0x0004e8000c1e1b00 */
[----:B------:R-:W3:Y:S01]  /*0160*/  @!P0 LDG.E.EL.64 R8, desc[UR4][R4.64] ;  /* 0x0000000404088981 */ /* 0x000ee2000c2e1b00 */
[----:B-1----:R-:W-:-:S05]  /*0170*/  IMAD.WIDE R6, R0, 0x4, R6 ;  /* 0x0000000400067825 */ /* 0x002fca00078e0206 */
[----:B------:R-:W4:Y:S01]  /*0180*/  @!P0 LDG.E.64 R12, desc[UR4][R6.64] ;  /* 0x00000004060c8981 */ /* 0x000f22000c1e1b00 */
[----:B--2---:R-:W1:Y:S02]  /*0190*/  LDC.64 R2, c[0x0][0x228] ;  /* 0x00008a00ff027b82 */ /* 0x004e640000000a00 */
[----:B-1----:R-:W-:-:S04]  /*01a0*/  IMAD.WIDE R2, R0, 0x4, R2 ;  /* 0x0000000400027825 */ /* 0x002fc800078e0202 */
[----:B---3--:R-:W-:Y:S01]  /*01b0*/  FADD R15, R8, R10 ;  /* 0x0000000a080f7221 */ /* 0x008fe20000000000 */
[----:B------:R-:W-:-:S03]  /*01c0*/  FADD R8, R9, R11 ;  /* 0x0000000b09087221 */ /* 0x000fc60000000000 */
[----:B----4-:R-:W-:Y:S01]  /*01d0*/  FADD R12, R15, R12 ;  /* 0x0000000c0f0c7221 */ /* 0x010fe20000000000 */
[----:B------:R-:W-:-:S04]  /*01e0*/  FADD R8, R8, R13 ;  /* 0x0000000d08087221 */ /* 0x000fc80000000000 */
[----:B------:R-:W-:Y:S02]  /*01f0*/  FSETP.GTU.AND P1, PT, R12, RZ, PT ;  /* 0x000000ff0c00720b */ /* 0x000fe40003f2c000 */
[----:B------:R-:W-:Y:S02]  /*0200*/  FSETP.GTU.AND P2, PT, R8, RZ, PT ;  /* 0x000000ff0800720b */ /* 0x000fe40003f4c000 */
[----:B------:R-:W-:Y:S02]  /*0210*/  FSEL R12, R12, RZ, P1 ;  /* 0x000000ff0c0c7208 */ /* 0x000fe40000800000 */
[----:B------:R-:W-:Y:S02]  /*0220*/  FSEL R8, R8, RZ, P2 ;  /* 0x000000ff08087208 */ /* 0x000fe40001000000 */
[----:B------:R-:W-:Y:S02]  /*0230*/  FSETP.GEU.AND P3, PT, R12, 6, PT ;  /* 0x40c000000c00780b */ /* 0x000fe40003f6e000 */
[----:B------:R-:W-:-:S02]  /*0240*/  FSETP.GEU.AND P4, PT, R8, 6, PT ;  /* 0x40c000000800780b */ /* 0x000fc40003f8e000 */
[----:B------:R-:W-:Y:S02]  /*0250*/  FSETP.NAN.AND P1, PT, R12, R12, PT ;  /* 0x0000000c0c00720b */ /* 0x000fe40003f28000 */
[----:B------:R-:W-:-:S07]  /*0260*/  FSETP.NAN.AND P2, PT, R8, R8, PT ;  /* 0x000000080800720b */ /* 0x000fce0003f48000 */
[----:B------:R-:W-:Y:S02]  /*0270*/  @P3 FSEL R12, R12, 6, P1 ;  /* 0x40c000000c0c3808 */ /* 0x000fe40000800000 */
[----:B------:R-:W-:Y:S02]  /*0280*/  @P4 FSEL R8, R8, 6, P2 ;  /* 0x40c0000008084808 */ /* 0x000fe40001000000 */
[----:B------:R-:W-:Y:S02]  /*0290*/  FSETP.GTU.AND P1, PT, R12, RZ, PT ;  /* 0x000000ff0c00720b */ /* 0x000fe40003f2c000 */
[----:B------:R-:W-:Y:S02]  /*02a0*/  FSETP.GTU.AND P2, PT, R8, RZ, PT ;  /* 0x000000ff0800720b */ /* 0x000fe40003f4c000 */
[----:B------:R-:W-:Y:S02]  /*02b0*/  FSEL R12, R12, RZ, P1 ;  /* 0x000000ff0c0c7208 */ /* 0x000fe40000800000 */
[----:B------:R-:W-:-:S02]  /*02c0*/  FSEL R13, R8, RZ, P2 ;  /* 0x000000ff080d7208 */ /* 0x000fc40001000000 */
[C---:B------:R-:W-:Y:S02]  /*02d0*/  FSETP.GEU.AND P3, PT, R12.reuse, 6, PT ;  /* 0x40c000000c00780b */ /* 0x040fe40003f6e000 */
[C---:B------:R-:W-:Y:S02]  /*02e0*/  FSETP.GEU.AND P4, PT, R13.reuse, 6, PT ;  /* 0x40c000000d00780b */ /* 0x040fe40003f8e000 */
[----:B------:R-:W-:Y:S02]  /*02f0*/  FSETP.NAN.AND P1, PT, R12, R12, PT ;  /* 0x0000000c0c00720b */ /* 0x000fe40003f28000 */
[----:B------:R-:W-:-:S07]  /*0300*/  FSETP.NAN.AND P2, PT, R13, R13, PT ;  /* 0x0000000d0d00720b */ /* 0x000fce0003f48000 */
[----:B------:R-:W-:Y:S02]  /*0310*/  @P3 SEL R12, R12, 0x40c00000, P1 ;  /* 0x40c000000c0c3807 */ /* 0x000fe40000800000 */
[----:B------:R-:W-:Y:S01]  /*0320*/  @P4 SEL R13, R13, 0x40c00000, P2 ;  /* 0x40c000000d0d4807 */ /* 0x000fe20001000000 */
[----:B------:R-:W-:Y:S06]  /*0330*/  @P0 EXIT ;  /* 0x000000000000094d */ /* 0x000fec0003800000 */
[----:B------:R-:W-:Y:S01]  /*0340*/  STG.E.64 desc[UR4][R2.64], R12 ;  /* 0x0000000c02007986 */ /* 0x000fe2000c101b04 */
[----:B------:R-:W-:Y:S05]  /*0350*/  EXIT ;  /* 0x000000000000794d */ /* 0x000fea0003800000 */
.L_x_0:
[----:B------:R-:W-:-:S00]  /*0360*/  BRA `(.L_x_0) ;  /* 0xfffffffc00fc7947 */ /* 0x000fc0000383ffff */
[----:B------:R-:W-:-:S00]  /*0370*/  NOP ;  /* 0x0000000000007918 */ /* 0x000fc00000000000 */
        /* <DEDUP_REMOVED lines=8> */
.L_x_1:


//--------------------- .nv.constant0.triton_poi_fused_add_convolution_hardtanh_9 --------------------------
	.section	.nv.constant0.triton_poi_fused_add_convolution_hardtanh_9,"a",@progbits
	.sectionflags	@""
	.align	4
.nv.constant0.triton_poi_fused_add_convolution_hardtanh_9:
	.zero		564
